	.headerflags	@"EF_CUDA_TEXMODE_UNIFIED EF_CUDA_64BIT_ADDRESS EF_CUDA_ACCELERATORS EF_CUDA_SM90 EF_CUDA_VIRTUAL_SM(EF_CUDA_SM90)"
	.elftype	@"ET_EXEC"


//--------------------- .nv.info                  --------------------------
	.section	.nv.info,"",@"SHT_CUDA_INFO"
	.align	4


	//----- nvinfo : EIATTR_REGCOUNT
	.align		4
        /*0000*/ 	.byte	0x04, 0x2f
        /*0002*/ 	.short	(.L_1 - .L_0)
	.align		4
.L_0:
        /*0004*/ 	.word	index@(triton_poi_fused_mean_mul_sigmoid_54)
        /*0008*/ 	.word	0x00000012


	//----- nvinfo : EIATTR_MIN_STACK_SIZE
	.align		4
.L_1:
        /*000c*/ 	.byte	0x04, 0x12
        /*000e*/ 	.short	(.L_3 - .L_2)
	.align		4
.L_2:
        /*0010*/ 	.word	index@(triton_poi_fused_mean_mul_sigmoid_54)
        /*0014*/ 	.word	0x00000000


	//----- nvinfo : EIATTR_FRAME_SIZE
	.align		4
.L_3:
        /*0018*/ 	.byte	0x04, 0x11
        /*001a*/ 	.short	(.L_5 - .L_4)
	.align		4
.L_4:
        /*001c*/ 	.word	index@(triton_poi_fused_mean_mul_sigmoid_54)
        /*0020*/ 	.word	0x00000000


	//----- nvinfo : EIATTR_MIN_STACK_SIZE
	.align		4
.L_5:
        /*0024*/ 	.byte	0x04, 0x12
        /*0026*/ 	.short	(.L_7 - .L_6)
	.align		4
.L_6:
        /*0028*/ 	.word	index@(triton_poi_fused_mean_mul_sigmoid_54)
        /*002c*/ 	.word	0x00000000
.L_7:


//--------------------- .nv.info.triton_poi_fused_mean_mul_sigmoid_54 --------------------------
	.section	.nv.info.triton_poi_fused_mean_mul_sigmoid_54,"",@"SHT_CUDA_INFO"
	.sectionflags	@""
	.align	4


	//----- nvinfo : EIATTR_CUDA_API_VERSION
	.align		4
        /*0000*/ 	.byte	0x04, 0x37
        /*0002*/ 	.short	(.L_9 - .L_8)
.L_8:
        /*0004*/ 	.word	0x0000007c


	//----- nvinfo : EIATTR_KPARAM_INFO
	.align		4
.L_9:
        /*0008*/ 	.byte	0x04, 0x17
        /*000a*/ 	.short	(.L_11 - .L_10)
.L_10:
        /*000c*/ 	.word	0x00000000
        /*0010*/ 	.short	0x0002
        /*0012*/ 	.short	0x0010
        /*0014*/ 	.byte	0x00, 0xf0, 0x11, 0x00


	//----- nvinfo : EIATTR_KPARAM_INFO
	.align		4
.L_11:
        /*0018*/ 	.byte	0x04, 0x17
        /*001a*/ 	.short	(.L_13 - .L_12)
.L_12:
        /*001c*/ 	.word	0x00000000
        /*0020*/ 	.short	0x0001
        /*0022*/ 	.short	0x0008
        /*0024*/ 	.byte	0x00, 0xf4, 0x21, 0x00


	//----- nvinfo : EIATTR_KPARAM_INFO
	.align		4
.L_13:
        /*0028*/ 	.byte	0x04, 0x17
        /*002a*/ 	.short	(.L_15 - .L_14)
.L_14:
        /*002c*/ 	.word	0x00000000
        /*0030*/ 	.short	0x0000
        /*0032*/ 	.short	0x0000
        /*0034*/ 	.byte	0x00, 0xf4, 0x21, 0x00


	//----- nvinfo : EIATTR_SPARSE_MMA_MASK
	.align		4
.L_15:
        /*0038*/ 	.byte	0x03, 0x50
        /*003a*/ 	.short	0x0000


	//----- nvinfo : EIATTR_MAXREG_COUNT
	.align		4
        /*003c*/ 	.byte	0x03, 0x1b
        /*003e*/ 	.short	0x00ff


	//----- nvinfo : EIATTR_EXIT_INSTR_OFFSETS
	.align		4
        /*0040*/ 	.byte	0x04, 0x1c
        /*0042*/ 	.short	(.L_17 - .L_16)


	//   ....[0]....
.L_16:
        /*0044*/ 	.word	0x00000530


	//   ....[1]....
        /*0048*/ 	.word	0x00000560


	//----- nvinfo : EIATTR_REQNTID
	.align		4
.L_17:
        /*004c*/ 	.byte	0x04, 0x10
        /*004e*/ 	.short	(.L_19 - .L_18)
.L_18:
        /*0050*/ 	.word	0x00000080
        /*0054*/ 	.word	0x00000001
        /*0058*/ 	.word	0x00000001


	//----- nvinfo : EIATTR_CBANK_PARAM_SIZE
	.align		4
.L_19:
        /*005c*/ 	.byte	0x03, 0x19
        /*005e*/ 	.short	0x0014


	//----- nvinfo : EIATTR_PARAM_CBANK
	.align		4
        /*0060*/ 	.byte	0x04, 0x0a
        /*0062*/ 	.short	(.L_21 - .L_20)
	.align		4
.L_20:
        /*0064*/ 	.word	index@(.nv.constant0.triton_poi_fused_mean_mul_sigmoid_54)
        /*0068*/ 	.short	0x0210
        /*006a*/ 	.short	0x0014


	//----- nvinfo : EIATTR_SW_WAR
	.align		4
.L_21:
        /*006c*/ 	.byte	0x04, 0x36
        /*006e*/ 	.short	(.L_23 - .L_22)
.L_22:
        /*0070*/ 	.word	0x00000008
.L_23:


//--------------------- .nv.callgraph             --------------------------
	.section	.nv.callgraph,"",@"SHT_CUDA_CALLGRAPH"
	.align	4
	.sectionentsize	8
	.align		4
        /*0000*/ 	.word	0x00000000
	.align		4
        /*0004*/ 	.word	0xffffffff
	.align		4
        /*0008*/ 	.word	0x00000000
	.align		4
        /*000c*/ 	.word	0xfffffffe
	.align		4
        /*0010*/ 	.word	0x00000000
	.align		4
        /*0014*/ 	.word	0xfffffffd
	.align		4
        /*0018*/ 	.word	0x00000000
	.align		4
        /*001c*/ 	.word	0xfffffffc


//--------------------- .text.triton_poi_fused_mean_mul_sigmoid_54 --------------------------
	.section	.text.triton_poi_fused_mean_mul_sigmoid_54,"ax",@progbits
	.align	128
        .global         triton_poi_fused_mean_mul_sigmoid_54
        .type           triton_poi_fused_mean_mul_sigmoid_54,@function
        .size           triton_poi_fused_mean_mul_sigmoid_54,(.L_x_1 - triton_poi_fused_mean_mul_sigmoid_54)
        .other          triton_poi_fused_mean_mul_sigmoid_54,@"STO_CUDA_ENTRY STV_DEFAULT"
triton_poi_fused_mean_mul_sigmoid_54:
.text.triton_poi_fused_mean_mul_sigmoid_54:
[----:B------:R-:W0:Y:S02]  /*0000*/  LDC R1, c[0x0][0x28] ;  /* 0x00000a00ff017b82 */ /* 0x000e240000000800 */
[----:B------:R-:W1:Y:S01]  /*0010*/  S2R R2, SR_TID.X ;  /* 0x0000000000027919 */ /* 0x000e620000002100 */
[----:B------:R-:W2:Y:S01]  /*0020*/  LDC.64 R4, c[0x0][0x210] ;  /* 0x00008400ff047b82 */ /* 0x000ea20000000a00 */
[----:B------:R-:W-:Y:S01]  /*0030*/  ULDC.64 UR4, c[0x0][0x208] ;  /* 0x0000820000047ab9 */ /* 0x000fe20000000a00 */
[----:B------:R-:W3:Y:S01]  /*0040*/  S2R R3, SR_CTAID.X ;  /* 0x0000000000037919 */ /* 0x000ee20000002500 */
[----:B-1----:R-:W-:-:S04]  /*0050*/  LOP3.LUT R2, R2, 0x7f, RZ, 0xc0, !PT ;  /* 0x0000007f02027812 */ /* 0x002fc800078ec0ff */
[----:B---3--:R-:W-:Y:S01]  /*0060*/  LEA R3, R3, R2, 0x7 ;  /* 0x0000000203037211 */ /* 0x008fe200078e38ff */
[----:B------:R-:W-:-:S03]  /*0070*/  HFMA2.MMA R2, -RZ, RZ, 0, 0 ;  /* 0x00000000ff027435 */ /* 0x000fc600000001ff */
[----:B------:R-:W-:-:S07]  /*0080*/  ISETP.GE.AND P0, PT, R3, 0x3c00, PT ;  /* 0x00003c000300780c */ /* 0x000fce0003f06270 */
[----:B------:R-:W-:-:S05]  /*0090*/  IMAD.HI R0, R3, -0x77777777, R2 ;  /* 0x8888888903007827 */ /* 0x000fca00078e0202 */
[----:B------:R-:W-:-:S04]  /*00a0*/  SHF.R.U32.HI R7, RZ, 0x1f, R0 ;  /* 0x0000001fff077819 */ /* 0x000fc80000011600 */
[----:B------:R-:W-:-:S05]  /*00b0*/  LEA.HI.SX32 R7, R0, R7, 0x15 ;  /* 0x0000000700077211 */ /* 0x000fca00078faaff */
[----:B------:R-:W-:-:S04]  /*00c0*/  IMAD R0, R7, -0xf00, R3 ;  /* 0xfffff10007007824 */ /* 0x000fc800078e0203 */
[----:B------:R-:W-:Y:S01]  /*00d0*/  IMAD R7, R7, 0x3c00, R0 ;  /* 0x00003c0007077824 */ /* 0x000fe200078e0200 */
[----:B------:R-:W-:Y:S01]  /*00e0*/  HFMA2.MMA R6, -RZ, RZ, 0, 0 ;  /* 0x00000000ff067435 */ /* 0x000fe200000001ff */
[----:B------:R-:W-:Y:S02]  /*00f0*/  MOV R0, RZ ;  /* 0x000000ff00007202 */ /* 0x000fe40000000f00 */
[--C-:B--2---:R-:W-:Y:S01]  /*0100*/  IMAD.WIDE R8, R7, 0x4, R4.reuse ;  /* 0x0000000407087825 */ /* 0x104fe200078e0204 */
[----:B------:R-:W-:Y:S02]  /*0110*/  IADD3 R11, R7, 0xf00, RZ ;  /* 0x00000f00070b7810 */ /* 0x000fe40007ffe0ff */
[----:B------:R-:W-:Y:S02]  /*0120*/  IADD3 R13, R7, 0x1e00, RZ ;  /* 0x00001e00070d7810 */ /* 0x000fe40007ffe0ff */
[----:B------:R-:W-:Y:S01]  /*0130*/  IADD3 R15, R7, 0x2d00, RZ ;  /* 0x00002d00070f7810 */ /* 0x000fe20007ffe0ff */
[--C-:B------:R-:W-:Y:S01]  /*0140*/  IMAD.WIDE R10, R11, 0x4, R4.reuse ;  /* 0x000000040b0a7825 */ /* 0x100fe200078e0204 */
[----:B------:R-:W2:Y:S03]  /*0150*/  @!P0 LDG.E R0, desc[UR4][R8.64] ;  /* 0x0000000408008981 */ /* 0x000ea6000c1e1900 */
[--C-:B------:R-:W-:Y:S01]  /*0160*/  IMAD.WIDE R12, R13, 0x4, R4.reuse ;  /* 0x000000040d0c7825 */ /* 0x100fe200078e0204 */
[----:B------:R-:W3:Y:S03]  /*0170*/  @!P0 LDG.E R6, desc[UR4][R10.64] ;  /* 0x000000040a068981 */ /* 0x000ee6000c1e1900 */
[----:B------:R-:W-:Y:S01]  /*0180*/  IMAD.WIDE R14, R15, 0x4, R4 ;  /* 0x000000040f0e7825 */ /* 0x000fe200078e0204 */
[----:B------:R-:W-:Y:S01]  /*0190*/  MOV R4, RZ ;  /* 0x000000ff00047202 */ /* 0x000fe20000000f00 */
[----:B------:R-:W4:Y:S05]  /*01a0*/  @!P0 LDG.E R2, desc[UR4][R12.64] ;  /* 0x000000040c028981 */ /* 0x000f2a000c1e1900 */
[----:B------:R1:W5:Y:S02]  /*01b0*/  @!P0 LDG.E R4, desc[UR4][R14.64] ;  /* 0x000000040e048981 */ /* 0x000364000c1e1900 */
[----:B-1----:R-:W-:Y:S01]  /*01c0*/  HFMA2.MMA R15, -RZ, RZ, 1.625, 0 ;  /* 0x3e800000ff0f7435 */ /* 0x002fe200000001ff */
[----:B--2---:R-:W-:Y:S01]  /*01d0*/  FADD R5, RZ, -R0 ;  /* 0x80000000ff057221 */ /* 0x004fe20000000000 */
[----:B---3--:R-:W-:-:S03]  /*01e0*/  FADD R7, RZ, -R6 ;  /* 0x80000006ff077221 */ /* 0x008fc60000000000 */
[----:B------:R-:W-:Y:S01]  /*01f0*/  FMUL R5, R5, 1.4426950216293334961 ;  /* 0x3fb8aa3b05057820 */ /* 0x000fe20000400000 */
[----:B------:R-:W-:Y:S01]  /*0200*/  FMUL R8, R7, 1.4426950216293334961 ;  /* 0x3fb8aa3b07087820 */ /* 0x000fe20000400000 */
[----:B----4-:R-:W-:-:S03]  /*0210*/  FADD R9, RZ, -R2 ;  /* 0x80000002ff097221 */ /* 0x010fc60000000000 */
[----:B------:R-:W-:Y:S02]  /*0220*/  FSETP.GEU.AND P1, PT, R5, -126, PT ;  /* 0xc2fc00000500780b */ /* 0x000fe40003f2e000 */
[----:B------:R-:W-:Y:S01]  /*0230*/  FSETP.GEU.AND P2, PT, R8, -126, PT ;  /* 0xc2fc00000800780b */ /* 0x000fe20003f4e000 */
[----:B------:R-:W-:Y:S01]  /*0240*/  FMUL R10, R9, 1.4426950216293334961 ;  /* 0x3fb8aa3b090a7820 */ /* 0x000fe20000400000 */
[----:B-----5:R-:W-:-:S04]  /*0250*/  FADD R7, RZ, -R4 ;  /* 0x80000004ff077221 */ /* 0x020fc80000000000 */
[----:B------:R-:W-:Y:S01]  /*0260*/  FMUL R12, R7, 1.4426950216293334961 ;  /* 0x3fb8aa3b070c7820 */ /* 0x000fe20000400000 */
[----:B------:R-:W-:-:S04]  /*0270*/  FSETP.GEU.AND P4, PT, R10, -126, PT ;  /* 0xc2fc00000a00780b */ /* 0x000fc80003f8e000 */
[----:B------:R-:W-:Y:S01]  /*0280*/  @!P1 FMUL R5, R5, 0.5 ;  /* 0x3f00000005059820 */ /* 0x000fe20000400000 */
[----:B------:R-:W-:Y:S01]  /*0290*/  FSETP.GEU.AND P3, PT, R12, -126, PT ;  /* 0xc2fc00000c00780b */ /* 0x000fe20003f6e000 */
[----:B------:R-:W-:Y:S02]  /*02a0*/  @!P2 FMUL R8, R8, 0.5 ;  /* 0x3f0000000808a820 */ /* 0x000fe40000400000 */
[----:B------:R-:W1:Y:S05]  /*02b0*/  MUFU.EX2 R7, R5 ;  /* 0x0000000500077308 */ /* 0x000e6a0000000800 */
[----:B------:R-:W-:-:S03]  /*02c0*/  @!P4 FMUL R10, R10, 0.5 ;  /* 0x3f0000000a0ac820 */ /* 0x000fc60000400000 */
[----:B------:R-:W2:Y:S02]  /*02d0*/  MUFU.EX2 R9, R8 ;  /* 0x0000000800097308 */ /* 0x000ea40000000800 */
[----:B------:R-:W-:Y:S01]  /*02e0*/  @!P3 FMUL R12, R12, 0.5 ;  /* 0x3f0000000c0cb820 */ /* 0x000fe20000400000 */
[----:B-1----:R-:W-:-:S05]  /*02f0*/  @!P1 FMUL R7, R7, R7 ;  /* 0x0000000707079220 */ /* 0x002fca0000400000 */
[----:B------:R1:W3:Y:S01]  /*0300*/  MUFU.EX2 R11, R10 ;  /* 0x0000000a000b7308 */ /* 0x0002e20000000800 */
[----:B------:R-:W-:Y:S01]  /*0310*/  FADD R7, R7, 1 ;  /* 0x3f80000007077421 */ /* 0x000fe20000000000 */
[----:B--2---:R-:W-:-:S06]  /*0320*/  @!P2 FMUL R9, R9, R9 ;  /* 0x000000090909a220 */ /* 0x004fcc0000400000 */
[----:B------:R2:W4:Y:S01]  /*0330*/  MUFU.EX2 R14, R12 ;  /* 0x0000000c000e7308 */ /* 0x0005220000000800 */
[----:B------:R-:W-:Y:S01]  /*0340*/  FSETP.GT.AND P1, PT, R7, 8.50705917302346158658e+37, PT ;  /* 0x7e8000000700780b */ /* 0x000fe20003f24000 */
[----:B------:R-:W-:Y:S02]  /*0350*/  FADD R5, R9, 1 ;  /* 0x3f80000009057421 */ /* 0x000fe40000000000 */
[----:B------:R-:W5:Y:S01]  /*0360*/  LDC.64 R8, c[0x0][0x218] ;  /* 0x00008600ff087b82 */ /* 0x000f620000000a00 */
[----:B-1----:R-:W-:Y:S01]  /*0370*/  FSEL R10, R15, 1, P1 ;  /* 0x3f8000000f0a7808 */ /* 0x002fe20000800000 */
[----:B---3--:R-:W-:Y:S01]  /*0380*/  @!P4 FMUL R11, R11, R11 ;  /* 0x0000000b0b0bc220 */ /* 0x008fe20000400000 */
[----:B------:R-:W-:-:S03]  /*0390*/  FSETP.GT.AND P2, PT, R5, 8.50705917302346158658e+37, PT ;  /* 0x7e8000000500780b */ /* 0x000fc60003f44000 */
[----:B------:R-:W-:Y:S01]  /*03a0*/  FADD R13, R11, 1 ;  /* 0x3f8000000b0d7421 */ /* 0x000fe20000000000 */
[----:B--2---:R-:W-:-:S03]  /*03b0*/  FSEL R12, R15, 1, P2 ;  /* 0x3f8000000f0c7808 */ /* 0x004fc60001000000 */
[----:B------:R-:W-:Y:S01]  /*03c0*/  @P1 FMUL R7, R7, 0.25 ;  /* 0x3e80000007071820 */ /* 0x000fe20000400000 */
[----:B----4-:R-:W-:Y:S01]  /*03d0*/  @!P3 FMUL R14, R14, R14 ;  /* 0x0000000e0e0eb220 */ /* 0x010fe20000400000 */
[----:B------:R-:W-:-:S03]  /*03e0*/  FSETP.GT.AND P3, PT, R13, 8.50705917302346158658e+37, PT ;  /* 0x7e8000000d00780b */ /* 0x000fc60003f64000 */
[----:B------:R-:W-:Y:S01]  /*03f0*/  FADD R14, R14, 1 ;  /* 0x3f8000000e0e7421 */ /* 0x000fe20000000000 */
[----:B------:R-:W1:Y:S01]  /*0400*/  MUFU.RCP R7, R7 ;  /* 0x0000000700077308 */ /* 0x000e620000001000 */
[----:B------:R-:W-:-:S03]  /*0410*/  @P2 FMUL R5, R5, 0.25 ;  /* 0x3e80000005052820 */ /* 0x000fc60000400000 */
[----:B------:R-:W-:-:S04]  /*0420*/  FSETP.GT.AND P4, PT, R14, 8.50705917302346158658e+37, PT ;  /* 0x7e8000000e00780b */ /* 0x000fc80003f84000 */
[----:B------:R-:W2:Y:S01]  /*0430*/  MUFU.RCP R5, R5 ;  /* 0x0000000500057308 */ /* 0x000ea20000001000 */
[----:B------:R-:W-:Y:S01]  /*0440*/  @P3 FMUL R13, R13, 0.25 ;  /* 0x3e8000000d0d3820 */ /* 0x000fe20000400000 */
[----:B-----5:R-:W-:-:S04]  /*0450*/  IMAD.WIDE R8, R3, 0x4, R8 ;  /* 0x0000000403087825 */ /* 0x020fc800078e0208 */
[----:B-1----:R-:W-:Y:S02]  /*0460*/  FMUL R7, R7, R10 ;  /* 0x0000000a07077220 */ /* 0x002fe40000400000 */
[----:B------:R-:W1:Y:S01]  /*0470*/  MUFU.RCP R13, R13 ;  /* 0x0000000d000d7308 */ /* 0x000e620000001000 */
[----:B------:R-:W-:Y:S01]  /*0480*/  @P4 FMUL R14, R14, 0.25 ;  /* 0x3e8000000e0e4820 */ /* 0x000fe20000400000 */
[----:B------:R-:W-:Y:S01]  /*0490*/  FSEL R10, R15, 1, P3 ;  /* 0x3f8000000f0a7808 */ /* 0x000fe20001800000 */
[----:B--2---:R-:W-:-:S05]  /*04a0*/  FMUL R11, R5, R12 ;  /* 0x0000000c050b7220 */ /* 0x004fca0000400000 */
[----:B------:R-:W2:Y:S01]  /*04b0*/  MUFU.RCP R14, R14 ;  /* 0x0000000e000e7308 */ /* 0x000ea20000001000 */
[----:B------:R-:W-:Y:S01]  /*04c0*/  FSEL R5, R15, 1, P4 ;  /* 0x3f8000000f057808 */ /* 0x000fe20002000000 */
[----:B------:R-:W-:-:S04]  /*04d0*/  FMUL R6, R11, R6 ;  /* 0x000000060b067220 */ /* 0x000fc80000400000 */
[----:B------:R-:W-:Y:S01]  /*04e0*/  FFMA R7, R7, R0, R6 ;  /* 0x0000000007077223 */ /* 0x000fe20000000006 */
[----:B-1----:R-:W-:-:S04]  /*04f0*/  FMUL R10, R13, R10 ;  /* 0x0000000a0d0a7220 */ /* 0x002fc80000400000 */
[----:B------:R-:W-:Y:S01]  /*0500*/  FFMA R7, R10, R2, R7 ;  /* 0x000000020a077223 */ /* 0x000fe20000000007 */
[----:B--2---:R-:W-:-:S04]  /*0510*/  FMUL R0, R14, R5 ;  /* 0x000000050e007220 */ /* 0x004fc80000400000 */
[----:B------:R-:W-:Y:S01]  /*0520*/  FFMA R0, R0, R4, R7 ;  /* 0x0000000400007223 */ /* 0x000fe20000000007 */
[----:B------:R-:W-:Y:S06]  /*0530*/  @P0 EXIT ;  /* 0x000000000000094d */ /* 0x000fec0003800000 */
[----:B------:R-:W-:-:S05]  /*0540*/  FMUL R3, R0, 0.25 ;  /* 0x3e80000000037820 */ /* 0x000fca0000400000 */
[----:B------:R-:W-:Y:S01]  /*0550*/  STG.E desc[UR4][R8.64], R3 ;  /* 0x0000000308007986 */ /* 0x000fe2000c101904 */
[----:B------:R-:W-:Y:S05]  /*0560*/  EXIT ;  /* 0x000000000000794d */ /* 0x000fea0003800000 */
.L_x_0:
[----:B------:R-:W-:-:S00]  /*0570*/  BRA `(.L_x_0) ;  /* 0xfffffffc00fc7947 */ /* 0x000fc0000383ffff */
[----:B------:R-:W-:-:S00]  /*0580*/  NOP ;  /* 0x0000000000007918 */ /* 0x000fc00000000000 */
[----:B------:R-:W-:-:S00]  /*0590*/  NOP ;  /* 0x0000000000007918 */ /* 0x000fc00000000000 */
[----:B------:R-:W-:-:S00]  /*05a0*/  NOP ;  /* 0x0000000000007918 */ /* 0x000fc00000000000 */
[----:B------:R-:W-:-:S00]  /*05b0*/  NOP ;  /* 0x0000000000007918 */ /* 0x000fc00000000000 */
[----:B------:R-:W-:-:S00]  /*05c0*/  NOP ;  /* 0x0000000000007918 */ /* 0x000fc00000000000 */
[----:B------:R-:W-:-:S00]  /*05d0*/  NOP ;  /* 0x0000000000007918 */ /* 0x000fc00000000000 */
[----:B------:R-:W-:-:S00]  /*05e0*/  NOP ;  /* 0x0000000000007918 */ /* 0x000fc00000000000 */
[----:B------:R-:W-:-:S00]  /*05f0*/  NOP ;  /* 0x0000000000007918 */ /* 0x000fc00000000000 */
.L_x_1:


//--------------------- .nv.constant0.triton_poi_fused_mean_mul_sigmoid_54 --------------------------
	.section	.nv.constant0.triton_poi_fused_mean_mul_sigmoid_54,"a",@progbits
	.sectionflags	@""
	.align	4
.nv.constant0.triton_poi_fused_mean_mul_sigmoid_54:
	.zero		548
